	.headerflags	@"EF_CUDA_TEXMODE_UNIFIED EF_CUDA_64BIT_ADDRESS EF_CUDA_SM86 EF_CUDA_VIRTUAL_SM(EF_CUDA_SM86)"
	.elftype	@"ET_EXEC"


//--------------------- .nv.info                  --------------------------
	.section	.nv.info,"",@"SHT_CUDA_INFO"
	.align	4


	//----- nvinfo : EIATTR_REGCOUNT
	.align		4
        /*0000*/ 	.byte	0x04, 0x2f
        /*0002*/ 	.short	(.L_1 - .L_0)
	.align		4
.L_0:
        /*0004*/ 	.word	index@(triton_poi_fused__to_copy_0)
        /*0008*/ 	.word	0x00000008


	//----- nvinfo : EIATTR_MIN_STACK_SIZE
	.align		4
.L_1:
        /*000c*/ 	.byte	0x04, 0x12
        /*000e*/ 	.short	(.L_3 - .L_2)
	.align		4
.L_2:
        /*0010*/ 	.word	index@(triton_poi_fused__to_copy_0)
        /*0014*/ 	.word	0x00000000


	//----- nvinfo : EIATTR_FRAME_SIZE
	.align		4
.L_3:
        /*0018*/ 	.byte	0x04, 0x11
        /*001a*/ 	.short	(.L_5 - .L_4)
	.align		4
.L_4:
        /*001c*/ 	.word	index@(triton_poi_fused__to_copy_0)
        /*0020*/ 	.word	0x00000000


	//----- nvinfo : EIATTR_MIN_STACK_SIZE
	.align		4
.L_5:
        /*0024*/ 	.byte	0x04, 0x12
        /*0026*/ 	.short	(.L_7 - .L_6)
	.align		4
.L_6:
        /*0028*/ 	.word	index@(triton_poi_fused__to_copy_0)
        /*002c*/ 	.word	0x00000000
.L_7:


//--------------------- .nv.info.triton_poi_fused__to_copy_0 --------------------------
	.section	.nv.info.triton_poi_fused__to_copy_0,"",@"SHT_CUDA_INFO"
	.sectionflags	@""
	.align	4


	//----- nvinfo : EIATTR_CUDA_API_VERSION
	.align		4
        /*0000*/ 	.byte	0x04, 0x37
        /*0002*/ 	.short	(.L_9 - .L_8)
.L_8:
        /*0004*/ 	.word	0x0000007c


	//----- nvinfo : EIATTR_SW2861232_WAR
	.align		4
.L_9:
        /*0008*/ 	.byte	0x01, 0x35
	.zero		2


	//----- nvinfo : EIATTR_PARAM_CBANK
	.align		4
        /*000c*/ 	.byte	0x04, 0x0a
        /*000e*/ 	.short	(.L_11 - .L_10)
	.align		4
.L_10:
        /*0010*/ 	.word	index@(.nv.constant0.triton_poi_fused__to_copy_0)
        /*0014*/ 	.short	0x0160
        /*0016*/ 	.short	0x0020


	//----- nvinfo : EIATTR_CBANK_PARAM_SIZE
	.align		4
.L_11:
        /*0018*/ 	.byte	0x03, 0x19
        /*001a*/ 	.short	0x0020


	//----- nvinfo : EIATTR_KPARAM_INFO
	.align		4
        /*001c*/ 	.byte	0x04, 0x17
        /*001e*/ 	.short	(.L_13 - .L_12)
.L_12:
        /*0020*/ 	.word	0x00000000
        /*0024*/ 	.short	0x0003
        /*0026*/ 	.short	0x0018
        /*0028*/ 	.byte	0x00, 0xf4, 0x21, 0x00


	//----- nvinfo : EIATTR_KPARAM_INFO
	.align		4
.L_13:
        /*002c*/ 	.byte	0x04, 0x17
        /*002e*/ 	.short	(.L_15 - .L_14)
.L_14:
        /*0030*/ 	.word	0x00000000
        /*0034*/ 	.short	0x0002
        /*0036*/ 	.short	0x0010
        /*0038*/ 	.byte	0x00, 0xf0, 0x11, 0x00


	//----- nvinfo : EIATTR_KPARAM_INFO
	.align		4
.L_15:
        /*003c*/ 	.byte	0x04, 0x17
        /*003e*/ 	.short	(.L_17 - .L_16)
.L_16:
        /*0040*/ 	.word	0x00000000
        /*0044*/ 	.short	0x0001
        /*0046*/ 	.short	0x0008
        /*0048*/ 	.byte	0x00, 0xf4, 0x21, 0x00


	//----- nvinfo : EIATTR_KPARAM_INFO
	.align		4
.L_17:
        /*004c*/ 	.byte	0x04, 0x17
        /*004e*/ 	.short	(.L_19 - .L_18)
.L_18:
        /*0050*/ 	.word	0x00000000
        /*0054*/ 	.short	0x0000
        /*0056*/ 	.short	0x0000
        /*0058*/ 	.byte	0x00, 0xf4, 0x21, 0x00


	//----- nvinfo : EIATTR_MAXREG_COUNT
	.align		4
.L_19:
        /*005c*/ 	.byte	0x03, 0x1b
        /*005e*/ 	.short	0x00ff


	//----- nvinfo : EIATTR_EXIT_INSTR_OFFSETS
	.align		4
        /*0060*/ 	.byte	0x04, 0x1c
        /*0062*/ 	.short	(.L_21 - .L_20)


	//   ....[0]....
.L_20:
        /*0064*/ 	.word	0x000000f0


	//   ....[1]....
        /*0068*/ 	.word	0x00000130


	//----- nvinfo : EIATTR_REQNTID
	.align		4
.L_21:
        /*006c*/ 	.byte	0x04, 0x10
        /*006e*/ 	.short	(.L_23 - .L_22)
.L_22:
        /*0070*/ 	.word	0x00000080
        /*0074*/ 	.word	0x00000001
        /*0078*/ 	.word	0x00000001


	//----- nvinfo : EIATTR_CRS_STACK_SIZE
	.align		4
.L_23:
        /*007c*/ 	.byte	0x04, 0x1e
        /*007e*/ 	.short	(.L_25 - .L_24)
.L_24:
        /*0080*/ 	.word	0x00000000
.L_25:


//--------------------- .nv.callgraph             --------------------------
	.section	.nv.callgraph,"",@"SHT_CUDA_CALLGRAPH"
	.align	4
	.sectionentsize	8
	.align		4
        /*0000*/ 	.word	0x00000000
	.align		4
        /*0004*/ 	.word	0xffffffff
	.align		4
        /*0008*/ 	.word	0x00000000
	.align		4
        /*000c*/ 	.word	0xfffffffe
	.align		4
        /*0010*/ 	.word	0x00000000
	.align		4
        /*0014*/ 	.word	0xfffffffd
	.align		4
        /*0018*/ 	.word	0x00000000
	.align		4
        /*001c*/ 	.word	0xfffffffc


//--------------------- .nv.rel.action            --------------------------
	.section	.nv.rel.action,"",@"SHT_CUDA_RELOCINFO"
	.align	8
	.sectionentsize	8
        /*0000*/ 	.byte	0x73, 0x00, 0x00, 0x00, 0x00, 0x00, 0x00, 0x00, 0x00, 0x00, 0x00, 0x11, 0x25, 0x00, 0x05, 0x36


//--------------------- .nv.constant0.triton_poi_fused__to_copy_0 --------------------------
	.section	.nv.constant0.triton_poi_fused__to_copy_0,"a",@progbits
	.sectionflags	@""
	.align	4
.nv.constant0.triton_poi_fused__to_copy_0:
	.zero		384


//--------------------- .text.triton_poi_fused__to_copy_0 --------------------------
	.section	.text.triton_poi_fused__to_copy_0,"ax",@progbits
	.sectioninfo	@"SHI_REGISTERS=8"
	.align	128
        .global         triton_poi_fused__to_copy_0
        .type           triton_poi_fused__to_copy_0,@function
        .size           triton_poi_fused__to_copy_0,(.L_x_3 - triton_poi_fused__to_copy_0)
        .other          triton_poi_fused__to_copy_0,@"STO_CUDA_ENTRY STV_DEFAULT"
triton_poi_fused__to_copy_0:
.text.triton_poi_fused__to_copy_0:
[----:B------:R-:W-:Y:S02]  /*0000*/  IMAD.MOV.U32 R1, RZ, RZ, c[0x0][0x28] ;  /* 0x00000a00ff017624 */ /* 0x000fe400078e00ff */
[----:B------:R-:W0:Y:S01]  /*0010*/  S2R R0, SR_TID.X ;  /* 0x0000000000007919 */ /* 0x000e220000002100 */
[----:B------:R-:W-:Y:S01]  /*0020*/  ULDC.64 UR4, c[0x0][0x118] ;  /* 0x0000460000047ab9 */ /* 0x000fe20000000a00 */
[----:B------:R-:W-:Y:S01]  /*0030*/  BSSY B0, `(.L_x_0) ;  /* 0x000000b000007945 */ /* 0x000fe20003800000 */
[----:B------:R-:W-:Y:S01]  /*0040*/  IMAD.MOV.U32 R5, RZ, RZ, 0x2 ;  /* 0x00000002ff057424 */ /* 0x000fe200078e00ff */
[----:B------:R-:W1:Y:S01]  /*0050*/  S2R R3, SR_CTAID.X ;  /* 0x0000000000037919 */ /* 0x000e620000002500 */
[----:B------:R-:W-:Y:S02]  /*0060*/  MOV R2, RZ ;  /* 0x000000ff00027202 */ /* 0x000fe40000000f00 */
[----:B0-----:R-:W-:-:S04]  /*0070*/  LOP3.LUT R0, R0, 0x7f, RZ, 0xc0, !PT ;  /* 0x0000007f00007812 */ /* 0x001fc800078ec0ff */
[----:B-1----:R-:W-:-:S04]  /*0080*/  LEA R0, R3, R0, 0x7 ;  /* 0x0000000003007211 */ /* 0x002fc800078e38ff */
[----:B------:R-:W-:-:S13]  /*0090*/  ISETP.GE.AND P0, PT, R0, 0x480, PT ;  /* 0x000004800000780c */ /* 0x000fda0003f06270 */
[----:B------:R-:W-:Y:S05]  /*00a0*/  @P0 BRA `(.L_x_1) ;  /* 0x0000003000000947 */ /* 0x000fea0003800000 */
[----:B------:R-:W-:-:S04]  /*00b0*/  IMAD.MOV.U32 R3, RZ, RZ, 0x4 ;  /* 0x00000004ff037424 */ /* 0x000fc800078e00ff */
[----:B------:R-:W-:-:S06]  /*00c0*/  IMAD.WIDE R2, R0, R3, c[0x0][0x160] ;  /* 0x0000580000027625 */ /* 0x000fcc00078e0203 */
[----:B------:R0:W5:Y:S02]  /*00d0*/  LDG.E R2, [R2.64] ;  /* 0x0000000402027981 */ /* 0x000164000c1e1900 */
.L_x_1:
[----:B------:R-:W-:Y:S05]  /*00e0*/  BSYNC B0 ;  /* 0x0000000000007941 */ /* 0x000fea0003800000 */
.L_x_0:
[----:B------:R-:W-:Y:S05]  /*00f0*/  @P0 EXIT ;  /* 0x000000000000094d */ /* 0x000fea0003800000 */
[----:B-----5:R-:W-:Y:S01]  /*0100*/  F2FP.BF16.PACK_AB R4, RZ, R2 ;  /* 0x00000002ff04723e */ /* 0x020fe200000010ff */
[----:B0-----:R-:W-:-:S05]  /*0110*/  IMAD.WIDE R2, R0, R5, c[0x0][0x168] ;  /* 0x00005a0000027625 */ /* 0x001fca00078e0205 */
[----:B------:R-:W-:Y:S01]  /*0120*/  STG.E.U16 [R2.64], R4 ;  /* 0x0000000402007986 */ /* 0x000fe2000c101504 */
[----:B------:R-:W-:Y:S05]  /*0130*/  EXIT ;  /* 0x000000000000794d */ /* 0x000fea0003800000 */
.L_x_2:
[----:B------:R-:W-:-:S00]  /*0140*/  BRA `(.L_x_2) ;  /* 0xfffffff000007947 */ /* 0x000fc0000383ffff */
[----:B------:R-:W-:-:S00]  /*0150*/  NOP ;  /* 0x0000000000007918 */ /* 0x000fc00000000000 */
        /* <DEDUP_REMOVED lines=10> */
.L_x_3:
